//
// Generated by NVIDIA NVVM Compiler
//
// Compiler Build ID: CL-36424714
// Cuda compilation tools, release 13.0, V13.0.88
// Based on NVVM 20.0.0
//

.version 9.0
.target sm_100
.address_size 64

	// .globl	_Z17vecAdditionKernelPfS_S_i
.extern .func  (.param .b32 func_retval0) vprintf
(
	.param .b64 vprintf_param_0,
	.param .b64 vprintf_param_1
)
;
.global .align 1 .b8 $str[50] = {66, 108, 111, 99, 107, 58, 32, 37, 100, 44, 32, 84, 104, 114, 101, 97, 100, 58, 32, 37, 100, 44, 32, 68, 105, 109, 58, 32, 37, 100, 44, 32, 71, 108, 111, 98, 97, 108, 32, 73, 110, 100, 101, 120, 58, 32, 37, 100, 10};

.visible .entry _Z17vecAdditionKernelPfS_S_i(
	.param .u64 .ptr .align 1 _Z17vecAdditionKernelPfS_S_i_param_0,
	.param .u64 .ptr .align 1 _Z17vecAdditionKernelPfS_S_i_param_1,
	.param .u64 .ptr .align 1 _Z17vecAdditionKernelPfS_S_i_param_2,
	.param .u32 _Z17vecAdditionKernelPfS_S_i_param_3
)
{
	.local .align 16 .b8 	__local_depot0[16];
	.reg .b64 	%SP;
	.reg .b64 	%SPL;
	.reg .pred 	%p<2>;
	.reg .b32 	%r<8>;
	.reg .b32 	%f<4>;
	.reg .b64 	%rd<15>;

	mov.u64 	%SPL, __local_depot0;
	cvta.local.u64 	%SP, %SPL;
	ld.param.u64 	%rd1, [_Z17vecAdditionKernelPfS_S_i_param_0];
	ld.param.u64 	%rd2, [_Z17vecAdditionKernelPfS_S_i_param_1];
	ld.param.u64 	%rd3, [_Z17vecAdditionKernelPfS_S_i_param_2];
	ld.param.u32 	%r5, [_Z17vecAdditionKernelPfS_S_i_param_3];
	mov.u32 	%r1, %ctaid.x;
	mov.u32 	%r2, %ntid.x;
	mov.u32 	%r3, %tid.x;
	mad.lo.s32 	%r4, %r1, %r2, %r3;
	setp.ge.s32 	%p1, %r4, %r5;
	@%p1 bra 	$L__BB0_2;
	add.u64 	%rd4, %SP, 0;
	add.u64 	%rd5, %SPL, 0;
	cvta.to.global.u64 	%rd6, %rd1;
	cvta.to.global.u64 	%rd7, %rd2;
	cvta.to.global.u64 	%rd8, %rd3;
	st.local.v4.u32 	[%rd5], {%r1, %r3, %r2, %r4};
	mov.u64 	%rd9, $str;
	cvta.global.u64 	%rd10, %rd9;
	{ // callseq 0, 0
	.param .b64 param0;
	st.param.b64 	[param0], %rd10;
	.param .b64 param1;
	st.param.b64 	[param1], %rd4;
	.param .b32 retval0;
	call.uni (retval0), 
	vprintf, 
	(
	param0, 
	param1
	);
	ld.param.b32 	%r6, [retval0];
	} // callseq 0
	mul.wide.s32 	%rd11, %r4, 4;
	add.s64 	%rd12, %rd6, %rd11;
	ld.global.f32 	%f1, [%rd12];
	add.s64 	%rd13, %rd7, %rd11;
	ld.global.f32 	%f2, [%rd13];
	add.f32 	%f3, %f1, %f2;
	add.s64 	%rd14, %rd8, %rd11;
	st.global.f32 	[%rd14], %f3;
$L__BB0_2:
	ret;

}


// ===== COMPILED SASS (sm_100) =====

	.target	sm_100

	.elftype	@"ET_EXEC"


//--------------------- .note.nv.tkinfo           --------------------------
	.section	.note.nv.tkinfo,"",@"SHT_NOTE"
	.sectionflags	@"SHF_NOTE_NV_TKINFO"
	.tkinfo
        /*0018*/ 	.word	0x00000002
        /*0030*/ 	.string	""
        /*0030*/ 	.string	"ptxas"
        /*0030*/ 	.string	"Cuda compilation tools, release 13.0, V13.0.88"
        /*0030*/ 	.string	"Build cuda_13.0.r13.0/compiler.36424714_0"
        /*0030*/ 	.string	"-arch sm_100 -m 64 "



//--------------------- .note.nv.cuinfo           --------------------------
	.section	.note.nv.cuinfo,"",@"SHT_NOTE"
	.sectionflags	@"SHF_NOTE_NV_CUINFO"
        /*0018*/ 	.short	0x0002
        /*001a*/ 	.short	0x0064
        /*001c*/ 	.short	0x0082
	.zero		2


//--------------------- .nv.info                  --------------------------
	.section	.nv.info,"",@"SHT_CUDA_INFO"
	.align	4


	//----- nvinfo : EIATTR_REGCOUNT
	.align		4
        /*0000*/ 	.byte	0x04, 0x2f
        /*0002*/ 	.short	(.L_2 - .L_1)
	.align		4
.L_1:
        /*0004*/ 	.word	index@(_Z17vecAdditionKernelPfS_S_i)
        /*0008*/ 	.word	0x00000018


	//----- nvinfo : EIATTR_FRAME_SIZE
	.align		4
.L_2:
        /*000c*/ 	.byte	0x04, 0x11
        /*000e*/ 	.short	(.L_4 - .L_3)
	.align		4
.L_3:
        /*0010*/ 	.word	index@(_Z17vecAdditionKernelPfS_S_i)
        /*0014*/ 	.word	0x00000010


	//----- nvinfo : EIATTR_MIN_STACK_SIZE
	.align		4
.L_4:
        /*0018*/ 	.byte	0x04, 0x12
        /*001a*/ 	.short	(.L_6 - .L_5)
	.align		4
.L_5:
        /*001c*/ 	.word	index@(_Z17vecAdditionKernelPfS_S_i)
        /*0020*/ 	.word	0x00000010
.L_6:


//--------------------- .nv.compat                --------------------------
	.section	.nv.compat,"",@"SHT_CUDA_COMPAT_INFO"
	.align	4
        /*0000*/ 	.byte	0x02, 0x09, 0x00, 0x00, 0x02, 0x02, 0x01, 0x00, 0x02, 0x05, 0x05, 0x00, 0x03, 0x07, 0x01, 0x01
        /*0010*/ 	.byte	0x02, 0x03, 0x00, 0x00, 0x02, 0x06, 0x01, 0x00, 0x04, 0x0b, 0x08, 0x00, 0x09, 0x00, 0x00, 0x00
        /*0020*/ 	.byte	0x00, 0x00, 0x00, 0x00


//--------------------- .nv.info._Z17vecAdditionKernelPfS_S_i --------------------------
	.section	.nv.info._Z17vecAdditionKernelPfS_S_i,"",@"SHT_CUDA_INFO"
	.sectionflags	@""
	.align	4


	//----- nvinfo : EIATTR_CUDA_API_VERSION
	.align		4
        /*0000*/ 	.byte	0x04, 0x37
        /*0002*/ 	.short	(.L_8 - .L_7)
.L_7:
        /*0004*/ 	.word	0x00000082


	//----- nvinfo : EIATTR_KPARAM_INFO
	.align		4
.L_8:
        /*0008*/ 	.byte	0x04, 0x17
        /*000a*/ 	.short	(.L_10 - .L_9)
.L_9:
        /*000c*/ 	.word	0x00000000
        /*0010*/ 	.short	0x0003
        /*0012*/ 	.short	0x0018
        /*0014*/ 	.byte	0x00, 0xf0, 0x11, 0x00


	//----- nvinfo : EIATTR_KPARAM_INFO
	.align		4
.L_10:
        /*0018*/ 	.byte	0x04, 0x17
        /*001a*/ 	.short	(.L_12 - .L_11)
.L_11:
        /*001c*/ 	.word	0x00000000
        /*0020*/ 	.short	0x0002
        /*0022*/ 	.short	0x0010
        /*0024*/ 	.byte	0x00, 0xf5, 0x21, 0x00


	//----- nvinfo : EIATTR_KPARAM_INFO
	.align		4
.L_12:
        /*0028*/ 	.byte	0x04, 0x17
        /*002a*/ 	.short	(.L_14 - .L_13)
.L_13:
        /*002c*/ 	.word	0x00000000
        /*0030*/ 	.short	0x0001
        /*0032*/ 	.short	0x0008
        /*0034*/ 	.byte	0x00, 0xf5, 0x21, 0x00


	//----- nvinfo : EIATTR_KPARAM_INFO
	.align		4
.L_14:
        /*0038*/ 	.byte	0x04, 0x17
        /*003a*/ 	.short	(.L_16 - .L_15)
.L_15:
        /*003c*/ 	.word	0x00000000
        /*0040*/ 	.short	0x0000
        /*0042*/ 	.short	0x0000
        /*0044*/ 	.byte	0x00, 0xf5, 0x21, 0x00


	//----- nvinfo : EIATTR_SPARSE_MMA_MASK
	.align		4
.L_16:
        /*0048*/ 	.byte	0x03, 0x50
        /*004a*/ 	.short	0x0000


	//----- nvinfo : EIATTR_MAXREG_COUNT
	.align		4
        /*004c*/ 	.byte	0x03, 0x1b
        /*004e*/ 	.short	0x00ff


	//----- nvinfo : EIATTR_EXTERNS
	.align		4
        /*0050*/ 	.byte	0x04, 0x0f
        /*0052*/ 	.short	(.L_18 - .L_17)


	//   ....[0]....
	.align		4
.L_17:
        /*0054*/ 	.word	index@(vprintf)


	//----- nvinfo : EIATTR_MERCURY_ISA_VERSION
	.align		4
.L_18:
        /*0058*/ 	.byte	0x03, 0x5f
        /*005a*/ 	.short	0x0101


	//----- nvinfo : EIATTR_VRC_CTA_INIT_COUNT
	.align		4
        /*005c*/ 	.byte	0x02, 0x4a
	.zero		1
	.zero		1


	//----- nvinfo : EIATTR_SYSCALL_OFFSETS
	.align		4
        /*0060*/ 	.byte	0x04, 0x46
        /*0062*/ 	.short	(.L_20 - .L_19)


	//   ....[0]....
.L_19:
        /*0064*/ 	.word	0x00000150


	//----- nvinfo : EIATTR_EXIT_INSTR_OFFSETS
	.align		4
.L_20:
        /*0068*/ 	.byte	0x04, 0x1c
        /*006a*/ 	.short	(.L_22 - .L_21)


	//   ....[0]....
.L_21:
        /*006c*/ 	.word	0x000000c0


	//   ....[1]....
        /*0070*/ 	.word	0x00000200


	//----- nvinfo : EIATTR_CRS_STACK_SIZE
	.align		4
.L_22:
        /*0074*/ 	.byte	0x04, 0x1e
        /*0076*/ 	.short	(.L_24 - .L_23)
.L_23:
        /*0078*/ 	.word	0x00000000


	//----- nvinfo : EIATTR_CBANK_PARAM_SIZE
	.align		4
.L_24:
        /*007c*/ 	.byte	0x03, 0x19
        /*007e*/ 	.short	0x001c


	//----- nvinfo : EIATTR_PARAM_CBANK
	.align		4
        /*0080*/ 	.byte	0x04, 0x0a
        /*0082*/ 	.short	(.L_26 - .L_25)
	.align		4
.L_25:
        /*0084*/ 	.word	index@(.nv.constant0._Z17vecAdditionKernelPfS_S_i)
        /*0088*/ 	.short	0x0380
        /*008a*/ 	.short	0x001c


	//----- nvinfo : EIATTR_SW_WAR
	.align		4
.L_26:
        /*008c*/ 	.byte	0x04, 0x36
        /*008e*/ 	.short	(.L_28 - .L_27)
.L_27:
        /*0090*/ 	.word	0x00000008
.L_28:


//--------------------- .nv.callgraph             --------------------------
	.section	.nv.callgraph,"",@"SHT_CUDA_CALLGRAPH"
	.align	4
	.sectionentsize	8
	.align		4
        /*0000*/ 	.word	0x00000000
	.align		4
        /*0004*/ 	.word	0xffffffff
	.align		4
        /*0008*/ 	.word	index@(_Z17vecAdditionKernelPfS_S_i)
	.align		4
        /*000c*/ 	.word	index@(vprintf)
	.align		4
        /*0010*/ 	.word	0x00000000
	.align		4
        /*0014*/ 	.word	0xfffffffe
	.align		4
        /*0018*/ 	.word	0x00000000
	.align		4
        /*001c*/ 	.word	0xfffffffd
	.align		4
        /*0020*/ 	.word	0x00000000
	.align		4
        /*0024*/ 	.word	0xfffffffc


//--------------------- .nv.constant4             --------------------------
	.section	.nv.constant4,"a",@progbits
	.align	8
	.align		8
.nv.constant4:
        /*0000*/ 	.dword	vprintf
	.align		8
        /*0008*/ 	.dword	$str


//--------------------- .text._Z17vecAdditionKernelPfS_S_i --------------------------
	.section	.text._Z17vecAdditionKernelPfS_S_i,"ax",@progbits
	.align	128
        .global         _Z17vecAdditionKernelPfS_S_i
        .type           _Z17vecAdditionKernelPfS_S_i,@function
        .size           _Z17vecAdditionKernelPfS_S_i,(.L_x_2 - _Z17vecAdditionKernelPfS_S_i)
        .other          _Z17vecAdditionKernelPfS_S_i,@"STO_CUDA_ENTRY STV_DEFAULT"
_Z17vecAdditionKernelPfS_S_i:
.text._Z17vecAdditionKernelPfS_S_i:
[----:B------:R-:W0:Y:S01]  /*0000*/  LDC R1, c[0x0][0x37c] ;  /* 0x0000df00ff017b82 */ /* 0x000e220000000800 */
[----:B------:R-:W1:Y:S01]  /*0010*/  S2R R16, SR_CTAID.X ;  /* 0x0000000000107919 */ /* 0x000e620000002500 */
[----:B------:R-:W2:Y:S06]  /*0020*/  LDCU UR5, c[0x0][0x2fc] ;  /* 0x00005f80ff0577ac */ /* 0x000eac0008000800 */
[----:B------:R-:W1:Y:S01]  /*0030*/  LDC R18, c[0x0][0x360] ;  /* 0x0000d800ff127b82 */ /* 0x000e620000000800 */
[----:B0-----:R-:W-:Y:S01]  /*0040*/  IADD3 R1, PT, PT, R1, -0x10, RZ ;  /* 0xfffffff001017810 */ /* 0x001fe20007ffe0ff */
[----:B------:R-:W1:Y:S01]  /*0050*/  S2R R17, SR_TID.X ;  /* 0x0000000000117919 */ /* 0x000e620000002100 */
[----:B------:R-:W0:Y:S01]  /*0060*/  LDCU UR6, c[0x0][0x398] ;  /* 0x00007300ff0677ac */ /* 0x000e220008000800 */
[----:B------:R-:W3:Y:S02]  /*0070*/  LDCU UR4, c[0x0][0x2f8] ;  /* 0x00005f00ff0477ac */ /* 0x000ee40008000800 */
[----:B---3--:R-:W-:-:S04]  /*0080*/  IADD3 R6, P1, PT, R1, UR4, RZ ;  /* 0x0000000401067c10 */ /* 0x008fc8000ff3e0ff */
[----:B--2---:R-:W-:Y:S01]  /*0090*/  IADD3.X R7, PT, PT, RZ, UR5, RZ, P1, !PT ;  /* 0x00000005ff077c10 */ /* 0x004fe20008ffe4ff */
[----:B-1----:R-:W-:-:S05]  /*00a0*/  IMAD R19, R16, R18, R17 ;  /* 0x0000001210137224 */ /* 0x002fca00078e0211 */
[----:B0-----:R-:W-:-:S13]  /*00b0*/  ISETP.GE.AND P0, PT, R19, UR6, PT ;  /* 0x0000000613007c0c */ /* 0x001fda000bf06270 */
[----:B------:R-:W-:Y:S05]  /*00c0*/  @P0 EXIT ;  /* 0x000000000000094d */ /* 0x000fea0003800000 */
[----:B------:R-:W-:Y:S01]  /*00d0*/  MOV R0, 0x0 ;  /* 0x0000000000007802 */ /* 0x000fe20000000f00 */
[----:B------:R0:W-:Y:S01]  /*00e0*/  STL.128 [R1], R16 ;  /* 0x0000001001007387 */ /* 0x0001e20000100c00 */
[----:B------:R-:W1:Y:S02]  /*00f0*/  LDCU.64 UR4, c[0x4][0x8] ;  /* 0x01000100ff0477ac */ /* 0x000e640008000a00 */
[----:B------:R0:W2:Y:S01]  /*0100*/  LDC.64 R2, c[0x4][R0] ;  /* 0x0100000000027b82 */ /* 0x0000a20000000a00 */
[----:B------:R-:W3:Y:S01]  /*0110*/  LDCU.64 UR36, c[0x0][0x358] ;  /* 0x00006b00ff2477ac */ /* 0x000ee20008000a00 */
[----:B-1----:R-:W-:Y:S02]  /*0120*/  MOV R4, UR4 ;  /* 0x0000000400047c02 */ /* 0x002fe40008000f00 */
[----:B0-----:R-:W-:-:S07]  /*0130*/  MOV R5, UR5 ;  /* 0x0000000500057c02 */ /* 0x001fce0008000f00 */
[----:B------:R-:W-:-:S07]  /*0140*/  LEPC R20, `(.L_x_0) ;  /* 0x000000001014794e */ /* 0x000fce0000000000 */
[----:B--23--:R-:W-:Y:S05]  /*0150*/  CALL.ABS.NOINC R2 ;  /* 0x0000000002007343 */ /* 0x00cfea0003c00000 */
.L_x_0:
[----:B------:R-:W0:Y:S08]  /*0160*/  LDC.64 R2, c[0x0][0x380] ;  /* 0x0000e000ff027b82 */ /* 0x000e300000000a00 */
[----:B------:R-:W1:Y:S08]  /*0170*/  LDC.64 R4, c[0x0][0x388] ;  /* 0x0000e200ff047b82 */ /* 0x000e700000000a00 */
[----:B------:R-:W2:Y:S01]  /*0180*/  LDC.64 R6, c[0x0][0x390] ;  /* 0x0000e400ff067b82 */ /* 0x000ea20000000a00 */
[----:B0-----:R-:W-:-:S06]  /*0190*/  IMAD.WIDE R2, R19, 0x4, R2 ;  /* 0x0000000413027825 */ /* 0x001fcc00078e0202 */
[----:B------:R-:W3:Y:S01]  /*01a0*/  LDG.E R2, desc[UR36][R2.64] ;  /* 0x0000002402027981 */ /* 0x000ee2000c1e1900 */
[----:B-1----:R-:W-:-:S06]  /*01b0*/  IMAD.WIDE R4, R19, 0x4, R4 ;  /* 0x0000000413047825 */ /* 0x002fcc00078e0204 */
[----:B------:R-:W3:Y:S01]  /*01c0*/  LDG.E R5, desc[UR36][R4.64] ;  /* 0x0000002404057981 */ /* 0x000ee2000c1e1900 */
[----:B--2---:R-:W-:-:S04]  /*01d0*/  IMAD.WIDE R6, R19, 0x4, R6 ;  /* 0x0000000413067825 */ /* 0x004fc800078e0206 */
[----:B---3--:R-:W-:-:S05]  /*01e0*/  FADD R9, R2, R5 ;  /* 0x0000000502097221 */ /* 0x008fca0000000000 */
[----:B------:R-:W-:Y:S01]  /*01f0*/  STG.E desc[UR36][R6.64], R9 ;  /* 0x0000000906007986 */ /* 0x000fe2000c101924 */
[----:B------:R-:W-:Y:S05]  /*0200*/  EXIT ;  /* 0x000000000000794d */ /* 0x000fea0003800000 */
.L_x_1:
[----:B------:R-:W-:-:S00]  /*0210*/  BRA `(.L_x_1) ;  /* 0xfffffffc00fc7947 */ /* 0x000fc0000383ffff */
[----:B------:R-:W-:-:S00]  /*0220*/  NOP ;  /* 0x0000000000007918 */ /* 0x000fc00000000000 */
        /* <DEDUP_REMOVED lines=13> */
.L_x_2:


//--------------------- .nv.global.init           --------------------------
	.section	.nv.global.init,"aw",@progbits
.nv.global.init:
	.type		$str,@object
	.size		$str,(.L_0 - $str)
$str:
        /*0000*/ 	.byte	0x42, 0x6c, 0x6f, 0x63, 0x6b, 0x3a, 0x20, 0x25, 0x64, 0x2c, 0x20, 0x54, 0x68, 0x72, 0x65, 0x61
        /*0010*/ 	.byte	0x64, 0x3a, 0x20, 0x25, 0x64, 0x2c, 0x20, 0x44, 0x69, 0x6d, 0x3a, 0x20, 0x25, 0x64, 0x2c, 0x20
        /*0020*/ 	.byte	0x47, 0x6c, 0x6f, 0x62, 0x61, 0x6c, 0x20, 0x49, 0x6e, 0x64, 0x65, 0x78, 0x3a, 0x20, 0x25, 0x64
        /*0030*/ 	.byte	0x0a, 0x00
.L_0:


//--------------------- .nv.shared.reserved.0     --------------------------
	.section	.nv.shared.reserved.0,"aw",@nobits
	.weak		__nv_reservedSMEM_offset_0_alias
	.size		__nv_reservedSMEM_offset_0_alias, 0, 64
	.other		__nv_reservedSMEM_offset_0_alias,@"STO_CUDA_RESERVED_SHARED STV_DEFAULT"
__nv_reservedSMEM_offset_0_alias:
	.zero		0
	.zero		64


//--------------------- .nv.constant0._Z17vecAdditionKernelPfS_S_i --------------------------
	.section	.nv.constant0._Z17vecAdditionKernelPfS_S_i,"a",@progbits
	.sectionflags	@""
	.align	4
.nv.constant0._Z17vecAdditionKernelPfS_S_i:
	.zero		924


//--------------------- SYMBOLS --------------------------

	.type		.nv.reservedSmem.offset0,@object
	.size		.nv.reservedSmem.offset0,0x4
	.type		vprintf,@function
